	.headerflags	@"EF_CUDA_TEXMODE_UNIFIED EF_CUDA_64BIT_ADDRESS EF_CUDA_ACCELERATORS EF_CUDA_SM90 EF_CUDA_VIRTUAL_SM(EF_CUDA_SM90)"
	.elftype	@"ET_EXEC"


//--------------------- .nv.info                  --------------------------
	.section	.nv.info,"",@"SHT_CUDA_INFO"
	.align	4


	//----- nvinfo : EIATTR_REGCOUNT
	.align		4
        /*0000*/ 	.byte	0x04, 0x2f
        /*0002*/ 	.short	(.L_3 - .L_2)
	.align		4
.L_2:
        /*0004*/ 	.word	index@(triton_poi_fused__native_batch_norm_legit_no_training_add_relu_2)
        /*0008*/ 	.word	0x00000014


	//----- nvinfo : EIATTR_MIN_STACK_SIZE
	.align		4
.L_3:
        /*000c*/ 	.byte	0x04, 0x12
        /*000e*/ 	.short	(.L_5 - .L_4)
	.align		4
.L_4:
        /*0010*/ 	.word	index@(triton_poi_fused__native_batch_norm_legit_no_training_add_relu_2)
        /*0014*/ 	.word	0x00000000


	//----- nvinfo : EIATTR_FRAME_SIZE
	.align		4
.L_5:
        /*0018*/ 	.byte	0x04, 0x11
        /*001a*/ 	.short	(.L_7 - .L_6)
	.align		4
.L_6:
        /*001c*/ 	.word	index@(triton_poi_fused__native_batch_norm_legit_no_training_add_relu_2)
        /*0020*/ 	.word	0x00000000


	//----- nvinfo : EIATTR_MIN_STACK_SIZE
	.align		4
.L_7:
        /*0024*/ 	.byte	0x04, 0x12
        /*0026*/ 	.short	(.L_9 - .L_8)
	.align		4
.L_8:
        /*0028*/ 	.word	index@(triton_poi_fused__native_batch_norm_legit_no_training_add_relu_2)
        /*002c*/ 	.word	0x00000000
.L_9:


//--------------------- .nv.info.triton_poi_fused__native_batch_norm_legit_no_training_add_relu_2 --------------------------
	.section	.nv.info.triton_poi_fused__native_batch_norm_legit_no_training_add_relu_2,"",@"SHT_CUDA_INFO"
	.sectionflags	@""
	.align	4


	//----- nvinfo : EIATTR_CUDA_API_VERSION
	.align		4
        /*0000*/ 	.byte	0x04, 0x37
        /*0002*/ 	.short	(.L_11 - .L_10)
.L_10:
        /*0004*/ 	.word	0x0000007c


	//----- nvinfo : EIATTR_KPARAM_INFO
	.align		4
.L_11:
        /*0008*/ 	.byte	0x04, 0x17
        /*000a*/ 	.short	(.L_13 - .L_12)
.L_12:
        /*000c*/ 	.word	0x00000000
        /*0010*/ 	.short	0x0007
        /*0012*/ 	.short	0x0038
        /*0014*/ 	.byte	0x00, 0xf0, 0x11, 0x00


	//----- nvinfo : EIATTR_KPARAM_INFO
	.align		4
.L_13:
        /*0018*/ 	.byte	0x04, 0x17
        /*001a*/ 	.short	(.L_15 - .L_14)
.L_14:
        /*001c*/ 	.word	0x00000000
        /*0020*/ 	.short	0x0006
        /*0022*/ 	.short	0x0030
        /*0024*/ 	.byte	0x00, 0xf4, 0x21, 0x00


	//----- nvinfo : EIATTR_KPARAM_INFO
	.align		4
.L_15:
        /*0028*/ 	.byte	0x04, 0x17
        /*002a*/ 	.short	(.L_17 - .L_16)
.L_16:
        /*002c*/ 	.word	0x00000000
        /*0030*/ 	.short	0x0005
        /*0032*/ 	.short	0x0028
        /*0034*/ 	.byte	0x00, 0xf4, 0x21, 0x00


	//----- nvinfo : EIATTR_KPARAM_INFO
	.align		4
.L_17:
        /*0038*/ 	.byte	0x04, 0x17
        /*003a*/ 	.short	(.L_19 - .L_18)
.L_18:
        /*003c*/ 	.word	0x00000000
        /*0040*/ 	.short	0x0004
        /*0042*/ 	.short	0x0020
        /*0044*/ 	.byte	0x00, 0xf4, 0x21, 0x00


	//----- nvinfo : EIATTR_KPARAM_INFO
	.align		4
.L_19:
        /*0048*/ 	.byte	0x04, 0x17
        /*004a*/ 	.short	(.L_21 - .L_20)
.L_20:
        /*004c*/ 	.word	0x00000000
        /*0050*/ 	.short	0x0003
        /*0052*/ 	.short	0x0018
        /*0054*/ 	.byte	0x00, 0xf4, 0x21, 0x00


	//----- nvinfo : EIATTR_KPARAM_INFO
	.align		4
.L_21:
        /*0058*/ 	.byte	0x04, 0x17
        /*005a*/ 	.short	(.L_23 - .L_22)
.L_22:
        /*005c*/ 	.word	0x00000000
        /*0060*/ 	.short	0x0002
        /*0062*/ 	.short	0x0010
        /*0064*/ 	.byte	0x00, 0xf4, 0x21, 0x00


	//----- nvinfo : EIATTR_KPARAM_INFO
	.align		4
.L_23:
        /*0068*/ 	.byte	0x04, 0x17
        /*006a*/ 	.short	(.L_25 - .L_24)
.L_24:
        /*006c*/ 	.word	0x00000000
        /*0070*/ 	.short	0x0001
        /*0072*/ 	.short	0x0008
        /*0074*/ 	.byte	0x00, 0xf4, 0x21, 0x00


	//----- nvinfo : EIATTR_KPARAM_INFO
	.align		4
.L_25:
        /*0078*/ 	.byte	0x04, 0x17
        /*007a*/ 	.short	(.L_27 - .L_26)
.L_26:
        /*007c*/ 	.word	0x00000000
        /*0080*/ 	.short	0x0000
        /*0082*/ 	.short	0x0000
        /*0084*/ 	.byte	0x00, 0xf4, 0x21, 0x00


	//----- nvinfo : EIATTR_SPARSE_MMA_MASK
	.align		4
.L_27:
        /*0088*/ 	.byte	0x03, 0x50
        /*008a*/ 	.short	0x0000


	//----- nvinfo : EIATTR_MAXREG_COUNT
	.align		4
        /*008c*/ 	.byte	0x03, 0x1b
        /*008e*/ 	.short	0x00ff


	//----- nvinfo : EIATTR_EXIT_INSTR_OFFSETS
	.align		4
        /*0090*/ 	.byte	0x04, 0x1c
        /*0092*/ 	.short	(.L_29 - .L_28)


	//   ....[0]....
.L_28:
        /*0094*/ 	.word	0x00000370


	//   ....[1]....
        /*0098*/ 	.word	0x00000390


	//----- nvinfo : EIATTR_REQNTID
	.align		4
.L_29:
        /*009c*/ 	.byte	0x04, 0x10
        /*009e*/ 	.short	(.L_31 - .L_30)
.L_30:
        /*00a0*/ 	.word	0x00000080
        /*00a4*/ 	.word	0x00000001
        /*00a8*/ 	.word	0x00000001


	//----- nvinfo : EIATTR_CBANK_PARAM_SIZE
	.align		4
.L_31:
        /*00ac*/ 	.byte	0x03, 0x19
        /*00ae*/ 	.short	0x003c


	//----- nvinfo : EIATTR_PARAM_CBANK
	.align		4
        /*00b0*/ 	.byte	0x04, 0x0a
        /*00b2*/ 	.short	(.L_33 - .L_32)
	.align		4
.L_32:
        /*00b4*/ 	.word	index@(.nv.constant0.triton_poi_fused__native_batch_norm_legit_no_training_add_relu_2)
        /*00b8*/ 	.short	0x0210
        /*00ba*/ 	.short	0x003c


	//----- nvinfo : EIATTR_SW_WAR
	.align		4
.L_33:
        /*00bc*/ 	.byte	0x04, 0x36
        /*00be*/ 	.short	(.L_35 - .L_34)
.L_34:
        /*00c0*/ 	.word	0x00000008
.L_35:


//--------------------- .nv.callgraph             --------------------------
	.section	.nv.callgraph,"",@"SHT_CUDA_CALLGRAPH"
	.align	4
	.sectionentsize	8
	.align		4
        /*0000*/ 	.word	0x00000000
	.align		4
        /*0004*/ 	.word	0xffffffff
	.align		4
        /*0008*/ 	.word	0x00000000
	.align		4
        /*000c*/ 	.word	0xfffffffe
	.align		4
        /*0010*/ 	.word	0x00000000
	.align		4
        /*0014*/ 	.word	0xfffffffd
	.align		4
        /*0018*/ 	.word	0x00000000
	.align		4
        /*001c*/ 	.word	0xfffffffc


//--------------------- .nv.constant4             --------------------------
	.section	.nv.constant4,"a",@progbits
	.align	8
	.align		8
.nv.constant4:
        /*0000*/ 	.dword	_$_str
	.align		8
        /*0008*/ 	.dword	_$_str_$_2


//--------------------- .text.triton_poi_fused__native_batch_norm_legit_no_training_add_relu_2 --------------------------
	.section	.text.triton_poi_fused__native_batch_norm_legit_no_training_add_relu_2,"ax",@progbits
	.align	128
        .global         triton_poi_fused__native_batch_norm_legit_no_training_add_relu_2
        .type           triton_poi_fused__native_batch_norm_legit_no_training_add_relu_2,@function
        .size           triton_poi_fused__native_batch_norm_legit_no_training_add_relu_2,(.L_x_1 - triton_poi_fused__native_batch_norm_legit_no_training_add_relu_2)
        .other          triton_poi_fused__native_batch_norm_legit_no_training_add_relu_2,@"STO_CUDA_ENTRY STV_DEFAULT"
triton_poi_fused__native_batch_norm_legit_no_training_add_relu_2:
.text.triton_poi_fused__native_batch_norm_legit_no_training_add_relu_2:
[----:B------:R-:W0:Y:S01]  /*0000*/  LDC R1, c[0x0][0x28] ;  /* 0x00000a00ff017b82 */ /* 0x000e220000000800 */
[----:B------:R-:W1:Y:S07]  /*0010*/  S2R R0, SR_TID.X ;  /* 0x0000000000007919 */ /* 0x000e6e0000002100 */
[----:B------:R-:W2:Y:S01]  /*0020*/  LDC.64 R12, c[0x0][0x220] ;  /* 0x00008800ff0c7b82 */ /* 0x000ea20000000a00 */
[----:B------:R-:W-:Y:S01]  /*0030*/  CS2R R4, SRZ ;  /* 0x0000000000047805 */ /* 0x000fe2000001ff00 */
[----:B------:R-:W-:Y:S01]  /*0040*/  ULDC.64 UR4, c[0x0][0x208] ;  /* 0x0000820000047ab9 */ /* 0x000fe20000000a00 */
[----:B------:R-:W3:Y:S05]  /*0050*/  S2R R3, SR_CTAID.X ;  /* 0x0000000000037919 */ /* 0x000eea0000002500 */
[----:B------:R-:W4:Y:S08]  /*0060*/  LDC.64 R8, c[0x0][0x210] ;  /* 0x00008400ff087b82 */ /* 0x000f300000000a00 */
[----:B------:R-:W5:Y:S08]  /*0070*/  LDC.64 R10, c[0x0][0x218] ;  /* 0x00008600ff0a7b82 */ /* 0x000f700000000a00 */
[----:B------:R-:W5:Y:S01]  /*0080*/  LDC.64 R14, c[0x0][0x228] ;  /* 0x00008a00ff0e7b82 */ /* 0x000f620000000a00 */
[----:B-1----:R-:W-:-:S07]  /*0090*/  LOP3.LUT R0, R0, 0x7f, RZ, 0xc0, !PT ;  /* 0x0000007f00007812 */ /* 0x002fce00078ec0ff */
[----:B------:R-:W1:Y:S01]  /*00a0*/  LDC.64 R16, c[0x0][0x230] ;  /* 0x00008c00ff107b82 */ /* 0x000e620000000a00 */
[----:B---3--:R-:W-:Y:S02]  /*00b0*/  SHF.R.S32.HI R2, RZ, 0x18, R3 ;  /* 0x00000018ff027819 */ /* 0x008fe40000011403 */
[----:B------:R-:W-:Y:S02]  /*00c0*/  LEA R0, R3, R0, 0x7 ;  /* 0x0000000003007211 */ /* 0x000fe400078e38ff */
[----:B------:R-:W-:Y:S02]  /*00d0*/  SGXT R3, R2, 0x1 ;  /* 0x000000010203781a */ /* 0x000fe40000000200 */
[----:B------:R-:W-:Y:S02]  /*00e0*/  ISETP.GE.AND P0, PT, R0, 0x100, PT ;  /* 0x000001000000780c */ /* 0x000fe40003f06270 */
[----:B------:R-:W-:-:S04]  /*00f0*/  LEA.HI R3, R3, R0, RZ, 0x4 ;  /* 0x0000000003037211 */ /* 0x000fc800078f20ff */
[----:B------:R-:W-:-:S04]  /*0100*/  SHF.R.S32.HI R3, RZ, 0x4, R3 ;  /* 0x00000004ff037819 */ /* 0x000fc80000011403 */
[----:B------:R-:W-:-:S04]  /*0110*/  LEA.HI R2, R3, R3, RZ, 0x2 ;  /* 0x0000000303027211 */ /* 0x000fc800078f10ff */
[----:B------:R-:W-:-:S04]  /*0120*/  LOP3.LUT R2, R2, 0xfffffffc, RZ, 0xc0, !PT ;  /* 0xfffffffc02027812 */ /* 0x000fc800078ec0ff */
[----:B------:R-:W-:Y:S01]  /*0130*/  IADD3 R7, R3, -R2, RZ ;  /* 0x8000000203077210 */ /* 0x000fe20007ffe0ff */
[----:B------:R-:W-:Y:S01]  /*0140*/  IMAD.MOV.U32 R6, RZ, RZ, RZ ;  /* 0x000000ffff067224 */ /* 0x000fe200078e00ff */
[----:B------:R-:W3:Y:S03]  /*0150*/  LDC.64 R2, c[0x0][0x238] ;  /* 0x00008e00ff027b82 */ /* 0x000ee60000000a00 */
[----:B--2---:R-:W-:-:S05]  /*0160*/  IMAD.WIDE R12, R7, 0x4, R12 ;  /* 0x00000004070c7825 */ /* 0x004fca00078e020c */
[----:B------:R2:W3:Y:S01]  /*0170*/  @!P0 LDG.E.EL R4, desc[UR4][R12.64] ;  /* 0x000000040c048981 */ /* 0x0004e2000c2e1900 */
[----:B----4-:R-:W-:-:S04]  /*0180*/  IMAD.WIDE R8, R0, 0x4, R8 ;  /* 0x0000000400087825 */ /* 0x010fc800078e0208 */
[C---:B-----5:R-:W-:Y:S01]  /*0190*/  IMAD.WIDE R10, R7.reuse, 0x4, R10 ;  /* 0x00000004070a7825 */ /* 0x060fe200078e020a */
[----:B------:R4:W5:Y:S03]  /*01a0*/  @!P0 LDG.E R5, desc[UR4][R8.64] ;  /* 0x0000000408058981 */ /* 0x000966000c1e1900 */
[C---:B0-2---:R-:W-:Y:S01]  /*01b0*/  IMAD.WIDE R12, R7.reuse, 0x4, R14 ;  /* 0x00000004070c7825 */ /* 0x045fe200078e020e */
[----:B------:R-:W5:Y:S03]  /*01c0*/  @!P0 LDG.E.EL R6, desc[UR4][R10.64] ;  /* 0x000000040a068981 */ /* 0x000f66000c2e1900 */
[----:B-1----:R-:W-:Y:S01]  /*01d0*/  IMAD.WIDE R14, R7, 0x4, R16 ;  /* 0x00000004070e7825 */ /* 0x002fe200078e0210 */
[----:B------:R-:W-:Y:S01]  /*01e0*/  HFMA2.MMA R7, -RZ, RZ, 0, 0 ;  /* 0x00000000ff077435 */ /* 0x000fe200000001ff */
[----:B------:R-:W-:-:S06]  /*01f0*/  CS2R R16, SRZ ;  /* 0x0000000000107805 */ /* 0x000fcc000001ff00 */
[----:B------:R-:W2:Y:S04]  /*0200*/  @!P0 LDG.E.EL R16, desc[UR4][R14.64] ;  /* 0x000000040e108981 */ /* 0x000ea8000c2e1900 */
[----:B------:R-:W2:Y:S01]  /*0210*/  @!P0 LDG.E.EL R7, desc[UR4][R12.64] ;  /* 0x000000040c078981 */ /* 0x000ea2000c2e1900 */
[----:B---3--:R-:W-:-:S05]  /*0220*/  IMAD.WIDE R2, R0, 0x4, R2 ;  /* 0x0000000400027825 */ /* 0x008fca00078e0202 */
[----:B------:R0:W3:Y:S01]  /*0230*/  @!P0 LDG.E R17, desc[UR4][R2.64] ;  /* 0x0000000402118981 */ /* 0x0000e2000c1e1900 */
[----:B----4-:R-:W-:Y:S01]  /*0240*/  IMAD.MOV.U32 R9, RZ, RZ, 0x3e800000 ;  /* 0x3e800000ff097424 */ /* 0x010fe200078e00ff */
[----:B0-----:R-:W0:Y:S02]  /*0250*/  LDC.64 R2, c[0x0][0x240] ;  /* 0x00009000ff027b82 */ /* 0x001e240000000a00 */
[----:B0-----:R-:W-:-:S04]  /*0260*/  IMAD.WIDE R2, R0, 0x4, R2 ;  /* 0x0000000400027825 */ /* 0x001fc800078e0202 */
[----:B------:R-:W-:-:S04]  /*0270*/  FADD R4, R4, 9.9999997473787516356e-06 ;  /* 0x3727c5ac04047421 */ /* 0x000fc80000000000 */
[----:B------:R-:W0:Y:S02]  /*0280*/  MUFU.SQRT R8, R4 ;  /* 0x0000000400087308 */ /* 0x000e240000002000 */
[C---:B0-----:R-:W-:Y:S02]  /*0290*/  FSETP.GT.AND P1, PT, R8.reuse, 8.50705917302346158658e+37, PT ;  /* 0x7e8000000800780b */ /* 0x041fe40003f24000 */
[----:B------:R-:W-:-:S11]  /*02a0*/  FSETP.GEU.AND P2, PT, R8, 1.175494350822287508e-38, PT ;  /* 0x008000000800780b */ /* 0x000fd60003f4e000 */
[----:B------:R-:W-:-:S04]  /*02b0*/  @P1 FMUL R8, R8, 0.25 ;  /* 0x3e80000008081820 */ /* 0x000fc80000400000 */
[----:B------:R-:W-:-:S06]  /*02c0*/  @!P2 FMUL R8, R8, 16777216 ;  /* 0x4b8000000808a820 */ /* 0x000fcc0000400000 */
[----:B------:R-:W0:Y:S01]  /*02d0*/  MUFU.RCP R8, R8 ;  /* 0x0000000800087308 */ /* 0x000e220000001000 */
[----:B------:R-:W-:Y:S01]  /*02e0*/  FSEL R9, R9, 1, P1 ;  /* 0x3f80000009097808 */ /* 0x000fe20000800000 */
[----:B-----5:R-:W-:-:S04]  /*02f0*/  FADD R5, -R6, R5 ;  /* 0x0000000506057221 */ /* 0x020fc80000000100 */
[----:B------:R-:W-:-:S04]  /*0300*/  @!P2 FMUL R9, R9, 16777216 ;  /* 0x4b8000000909a820 */ /* 0x000fc80000400000 */
[----:B0-----:R-:W-:-:S04]  /*0310*/  FMUL R4, R8, R9 ;  /* 0x0000000908047220 */ /* 0x001fc80000400000 */
[----:B------:R-:W-:-:S04]  /*0320*/  FMUL R5, R5, R4 ;  /* 0x0000000405057220 */ /* 0x000fc80000400000 */
[----:B--2---:R-:W-:-:S05]  /*0330*/  FFMA R5, R5, R7, R16 ;  /* 0x0000000705057223 */ /* 0x004fca0000000010 */
[----:B------:R-:W-:-:S04]  /*0340*/  FSETP.GEU.AND P1, PT, R5, RZ, PT ;  /* 0x000000ff0500720b */ /* 0x000fc80003f2e000 */
[----:B------:R-:W-:-:S05]  /*0350*/  FSEL R4, R5, RZ, P1 ;  /* 0x000000ff05047208 */ /* 0x000fca0000800000 */
[----:B---3--:R-:W-:Y:S01]  /*0360*/  FADD R17, R4, R17 ;  /* 0x0000001104117221 */ /* 0x008fe20000000000 */
[----:B------:R-:W-:Y:S06]  /*0370*/  @P0 EXIT ;  /* 0x000000000000094d */ /* 0x000fec0003800000 */
[----:B------:R-:W-:Y:S01]  /*0380*/  STG.E desc[UR4][R2.64], R17 ;  /* 0x0000001102007986 */ /* 0x000fe2000c101904 */
[----:B------:R-:W-:Y:S05]  /*0390*/  EXIT ;  /* 0x000000000000794d */ /* 0x000fea0003800000 */
.L_x_0:
[----:B------:R-:W-:-:S00]  /*03a0*/  BRA `(.L_x_0) ;  /* 0xfffffffc00fc7947 */ /* 0x000fc0000383ffff */
[----:B------:R-:W-:-:S00]  /*03b0*/  NOP ;  /* 0x0000000000007918 */ /* 0x000fc00000000000 */
        /* <DEDUP_REMOVED lines=12> */
.L_x_1:


//--------------------- .nv.global.init           --------------------------
	.section	.nv.global.init,"aw",@progbits
.nv.global.init:
	.type		_$_str,@object
	.size		_$_str,(_$_str_$_2 - _$_str)
_$_str:
        /*0000*/ 	.byte	0x5f, 0x5f, 0x43, 0x55, 0x44, 0x41, 0x5f, 0x46, 0x54, 0x5a, 0x00
	.type		_$_str_$_2,@object
	.size		_$_str_$_2,(.L_1 - _$_str_$_2)
_$_str_$_2:
        /*000b*/ 	.byte	0x5f, 0x5f, 0x43, 0x55, 0x44, 0x41, 0x5f, 0x50, 0x52, 0x45, 0x43, 0x5f, 0x53, 0x51, 0x52, 0x54
        /*001b*/ 	.byte	0x00
.L_1:


//--------------------- .nv.constant0.triton_poi_fused__native_batch_norm_legit_no_training_add_relu_2 --------------------------
	.section	.nv.constant0.triton_poi_fused__native_batch_norm_legit_no_training_add_relu_2,"a",@progbits
	.sectionflags	@""
	.align	4
.nv.constant0.triton_poi_fused__native_batch_norm_legit_no_training_add_relu_2:
	.zero		588
